//
// Generated by NVIDIA NVVM Compiler
//
// Compiler Build ID: CL-36424714
// Cuda compilation tools, release 13.0, V13.0.88
// Based on NVVM 20.0.0
//

.version 9.0
.target sm_100
.address_size 64

	// .globl	_Z6reduceIf15AtomicReduceMapEvjPKT_PS1_

.visible .entry _Z6reduceIf15AtomicReduceMapEvjPKT_PS1_(
	.param .u32 _Z6reduceIf15AtomicReduceMapEvjPKT_PS1__param_0,
	.param .u64 .ptr .align 1 _Z6reduceIf15AtomicReduceMapEvjPKT_PS1__param_1,
	.param .u64 .ptr .align 1 _Z6reduceIf15AtomicReduceMapEvjPKT_PS1__param_2
)
{
	.reg .pred 	%p<2>;
	.reg .b32 	%r<6>;
	.reg .b32 	%f<3>;
	.reg .b64 	%rd<8>;

	ld.param.u32 	%r2, [_Z6reduceIf15AtomicReduceMapEvjPKT_PS1__param_0];
	ld.param.u64 	%rd1, [_Z6reduceIf15AtomicReduceMapEvjPKT_PS1__param_1];
	ld.param.u64 	%rd2, [_Z6reduceIf15AtomicReduceMapEvjPKT_PS1__param_2];
	mov.u32 	%r3, %tid.x;
	mov.u32 	%r4, %ntid.x;
	mov.u32 	%r5, %ctaid.x;
	mad.lo.s32 	%r1, %r4, %r5, %r3;
	setp.ge.u32 	%p1, %r1, %r2;
	@%p1 bra 	$L__BB0_2;
	cvta.to.global.u64 	%rd3, %rd1;
	cvta.to.global.u64 	%rd4, %rd2;
	mul.wide.u32 	%rd5, %r1, 4;
	add.s64 	%rd6, %rd4, %rd5;
	add.s64 	%rd7, %rd3, %rd5;
	ld.global.f32 	%f1, [%rd7];
	atom.global.add.f32 	%f2, [%rd6], %f1;
$L__BB0_2:
	ret;

}


// ===== COMPILED SASS (sm_100) =====

	.target	sm_100

	.elftype	@"ET_EXEC"


//--------------------- .note.nv.tkinfo           --------------------------
	.section	.note.nv.tkinfo,"",@"SHT_NOTE"
	.sectionflags	@"SHF_NOTE_NV_TKINFO"
	.tkinfo
        /*0018*/ 	.word	0x00000002
        /*0030*/ 	.string	""
        /*0030*/ 	.string	"ptxas"
        /*0030*/ 	.string	"Cuda compilation tools, release 13.0, V13.0.88"
        /*0030*/ 	.string	"Build cuda_13.0.r13.0/compiler.36424714_0"
        /*0030*/ 	.string	"-arch sm_100 -m 64 "



//--------------------- .note.nv.cuinfo           --------------------------
	.section	.note.nv.cuinfo,"",@"SHT_NOTE"
	.sectionflags	@"SHF_NOTE_NV_CUINFO"
        /*0018*/ 	.short	0x0002
        /*001a*/ 	.short	0x0064
        /*001c*/ 	.short	0x0082
	.zero		2


//--------------------- .nv.info                  --------------------------
	.section	.nv.info,"",@"SHT_CUDA_INFO"
	.align	4


	//----- nvinfo : EIATTR_REGCOUNT
	.align		4
        /*0000*/ 	.byte	0x04, 0x2f
        /*0002*/ 	.short	(.L_1 - .L_0)
	.align		4
.L_0:
        /*0004*/ 	.word	index@(_Z6reduceIf15AtomicReduceMapEvjPKT_PS1_)
        /*0008*/ 	.word	0x0000000a


	//----- nvinfo : EIATTR_FRAME_SIZE
	.align		4
.L_1:
        /*000c*/ 	.byte	0x04, 0x11
        /*000e*/ 	.short	(.L_3 - .L_2)
	.align		4
.L_2:
        /*0010*/ 	.word	index@(_Z6reduceIf15AtomicReduceMapEvjPKT_PS1_)
        /*0014*/ 	.word	0x00000000


	//----- nvinfo : EIATTR_MIN_STACK_SIZE
	.align		4
.L_3:
        /*0018*/ 	.byte	0x04, 0x12
        /*001a*/ 	.short	(.L_5 - .L_4)
	.align		4
.L_4:
        /*001c*/ 	.word	index@(_Z6reduceIf15AtomicReduceMapEvjPKT_PS1_)
        /*0020*/ 	.word	0x00000000
.L_5:


//--------------------- .nv.compat                --------------------------
	.section	.nv.compat,"",@"SHT_CUDA_COMPAT_INFO"
	.align	4
        /*0000*/ 	.byte	0x02, 0x09, 0x00, 0x00, 0x02, 0x02, 0x01, 0x00, 0x02, 0x05, 0x05, 0x00, 0x03, 0x07, 0x01, 0x01
        /*0010*/ 	.byte	0x02, 0x03, 0x00, 0x00, 0x02, 0x06, 0x01, 0x00, 0x04, 0x0b, 0x08, 0x00, 0x09, 0x00, 0x00, 0x00
        /*0020*/ 	.byte	0x00, 0x00, 0x00, 0x00


//--------------------- .nv.info._Z6reduceIf15AtomicReduceMapEvjPKT_PS1_ --------------------------
	.section	.nv.info._Z6reduceIf15AtomicReduceMapEvjPKT_PS1_,"",@"SHT_CUDA_INFO"
	.sectionflags	@""
	.align	4


	//----- nvinfo : EIATTR_CUDA_API_VERSION
	.align		4
        /*0000*/ 	.byte	0x04, 0x37
        /*0002*/ 	.short	(.L_7 - .L_6)
.L_6:
        /*0004*/ 	.word	0x00000082


	//----- nvinfo : EIATTR_KPARAM_INFO
	.align		4
.L_7:
        /*0008*/ 	.byte	0x04, 0x17
        /*000a*/ 	.short	(.L_9 - .L_8)
.L_8:
        /*000c*/ 	.word	0x00000000
        /*0010*/ 	.short	0x0002
        /*0012*/ 	.short	0x0010
        /*0014*/ 	.byte	0x00, 0xf5, 0x21, 0x00


	//----- nvinfo : EIATTR_KPARAM_INFO
	.align		4
.L_9:
        /*0018*/ 	.byte	0x04, 0x17
        /*001a*/ 	.short	(.L_11 - .L_10)
.L_10:
        /*001c*/ 	.word	0x00000000
        /*0020*/ 	.short	0x0001
        /*0022*/ 	.short	0x0008
        /*0024*/ 	.byte	0x00, 0xf5, 0x21, 0x00


	//----- nvinfo : EIATTR_KPARAM_INFO
	.align		4
.L_11:
        /*0028*/ 	.byte	0x04, 0x17
        /*002a*/ 	.short	(.L_13 - .L_12)
.L_12:
        /*002c*/ 	.word	0x00000000
        /*0030*/ 	.short	0x0000
        /*0032*/ 	.short	0x0000
        /*0034*/ 	.byte	0x00, 0xf0, 0x11, 0x00


	//----- nvinfo : EIATTR_SPARSE_MMA_MASK
	.align		4
.L_13:
        /*0038*/ 	.byte	0x03, 0x50
        /*003a*/ 	.short	0x0000


	//----- nvinfo : EIATTR_MAXREG_COUNT
	.align		4
        /*003c*/ 	.byte	0x03, 0x1b
        /*003e*/ 	.short	0x00ff


	//----- nvinfo : EIATTR_MERCURY_ISA_VERSION
	.align		4
        /*0040*/ 	.byte	0x03, 0x5f
        /*0042*/ 	.short	0x0101


	//----- nvinfo : EIATTR_VRC_CTA_INIT_COUNT
	.align		4
        /*0044*/ 	.byte	0x02, 0x4a
	.zero		1
	.zero		1


	//----- nvinfo : EIATTR_EXIT_INSTR_OFFSETS
	.align		4
        /*0048*/ 	.byte	0x04, 0x1c
        /*004a*/ 	.short	(.L_15 - .L_14)


	//   ....[0]....
.L_14:
        /*004c*/ 	.word	0x00000070


	//   ....[1]....
        /*0050*/ 	.word	0x000000f0


	//----- nvinfo : EIATTR_CBANK_PARAM_SIZE
	.align		4
.L_15:
        /*0054*/ 	.byte	0x03, 0x19
        /*0056*/ 	.short	0x0018


	//----- nvinfo : EIATTR_PARAM_CBANK
	.align		4
        /*0058*/ 	.byte	0x04, 0x0a
        /*005a*/ 	.short	(.L_17 - .L_16)
	.align		4
.L_16:
        /*005c*/ 	.word	index@(.nv.constant0._Z6reduceIf15AtomicReduceMapEvjPKT_PS1_)
        /*0060*/ 	.short	0x0380
        /*0062*/ 	.short	0x0018


	//----- nvinfo : EIATTR_SW_WAR
	.align		4
.L_17:
        /*0064*/ 	.byte	0x04, 0x36
        /*0066*/ 	.short	(.L_19 - .L_18)
.L_18:
        /*0068*/ 	.word	0x00000008
.L_19:


//--------------------- .nv.callgraph             --------------------------
	.section	.nv.callgraph,"",@"SHT_CUDA_CALLGRAPH"
	.align	4
	.sectionentsize	8
	.align		4
        /*0000*/ 	.word	0x00000000
	.align		4
        /*0004*/ 	.word	0xffffffff
	.align		4
        /*0008*/ 	.word	0x00000000
	.align		4
        /*000c*/ 	.word	0xfffffffe
	.align		4
        /*0010*/ 	.word	0x00000000
	.align		4
        /*0014*/ 	.word	0xfffffffd
	.align		4
        /*0018*/ 	.word	0x00000000
	.align		4
        /*001c*/ 	.word	0xfffffffc


//--------------------- .text._Z6reduceIf15AtomicReduceMapEvjPKT_PS1_ --------------------------
	.section	.text._Z6reduceIf15AtomicReduceMapEvjPKT_PS1_,"ax",@progbits
	.align	128
        .global         _Z6reduceIf15AtomicReduceMapEvjPKT_PS1_
        .type           _Z6reduceIf15AtomicReduceMapEvjPKT_PS1_,@function
        .size           _Z6reduceIf15AtomicReduceMapEvjPKT_PS1_,(.L_x_1 - _Z6reduceIf15AtomicReduceMapEvjPKT_PS1_)
        .other          _Z6reduceIf15AtomicReduceMapEvjPKT_PS1_,@"STO_CUDA_ENTRY STV_DEFAULT"
_Z6reduceIf15AtomicReduceMapEvjPKT_PS1_:
.text._Z6reduceIf15AtomicReduceMapEvjPKT_PS1_:
[----:B------:R-:W-:Y:S01]  /*0000*/  LDC R1, c[0x0][0x37c] ;  /* 0x0000df00ff017b82 */ /* 0x000fe20000000800 */
[----:B------:R-:W0:Y:S01]  /*0010*/  S2R R7, SR_TID.X ;  /* 0x0000000000077919 */ /* 0x000e220000002100 */
[----:B------:R-:W0:Y:S01]  /*0020*/  LDCU UR4, c[0x0][0x360] ;  /* 0x00006c00ff0477ac */ /* 0x000e220008000800 */
[----:B------:R-:W0:Y:S01]  /*0030*/  S2R R0, SR_CTAID.X ;  /* 0x0000000000007919 */ /* 0x000e220000002500 */
[----:B------:R-:W1:Y:S01]  /*0040*/  LDCU UR5, c[0x0][0x380] ;  /* 0x00007000ff0577ac */ /* 0x000e620008000800 */
[----:B0-----:R-:W-:-:S05]  /*0050*/  IMAD R7, R0, UR4, R7 ;  /* 0x0000000400077c24 */ /* 0x001fca000f8e0207 */
[----:B-1----:R-:W-:-:S13]  /*0060*/  ISETP.GE.U32.AND P0, PT, R7, UR5, PT ;  /* 0x0000000507007c0c */ /* 0x002fda000bf06070 */
[----:B------:R-:W-:Y:S05]  /*0070*/  @P0 EXIT ;  /* 0x000000000000094d */ /* 0x000fea0003800000 */
[----:B------:R-:W0:Y:S01]  /*0080*/  LDC.64 R4, c[0x0][0x388] ;  /* 0x0000e200ff047b82 */ /* 0x000e220000000a00 */
[----:B------:R-:W1:Y:S07]  /*0090*/  LDCU.64 UR4, c[0x0][0x358] ;  /* 0x00006b00ff0477ac */ /* 0x000e6e0008000a00 */
[----:B------:R-:W2:Y:S01]  /*00a0*/  LDC.64 R2, c[0x0][0x390] ;  /* 0x0000e400ff027b82 */ /* 0x000ea20000000a00 */
[----:B0-----:R-:W-:-:S06]  /*00b0*/  IMAD.WIDE.U32 R4, R7, 0x4, R4 ;  /* 0x0000000407047825 */ /* 0x001fcc00078e0004 */
[----:B-1----:R-:W3:Y:S01]  /*00c0*/  LDG.E R5, desc[UR4][R4.64] ;  /* 0x0000000404057981 */ /* 0x002ee2000c1e1900 */
[----:B--2---:R-:W-:-:S05]  /*00d0*/  IMAD.WIDE.U32 R2, R7, 0x4, R2 ;  /* 0x0000000407027825 */ /* 0x004fca00078e0002 */
[----:B---3--:R-:W-:Y:S01]  /*00e0*/  REDG.E.ADD.F32.FTZ.RN.STRONG.GPU desc[UR4][R2.64], R5 ;  /* 0x00000005020079a6 */ /* 0x008fe2000c12f304 */
[----:B------:R-:W-:Y:S05]  /*00f0*/  EXIT ;  /* 0x000000000000794d */ /* 0x000fea0003800000 */
.L_x_0:
[----:B------:R-:W-:-:S00]  /*0100*/  BRA `(.L_x_0) ;  /* 0xfffffffc00fc7947 */ /* 0x000fc0000383ffff */
[----:B------:R-:W-:-:S00]  /*0110*/  NOP ;  /* 0x0000000000007918 */ /* 0x000fc00000000000 */
        /* <DEDUP_REMOVED lines=14> */
.L_x_1:


//--------------------- .nv.shared.reserved.0     --------------------------
	.section	.nv.shared.reserved.0,"aw",@nobits
	.weak		__nv_reservedSMEM_offset_0_alias
	.size		__nv_reservedSMEM_offset_0_alias, 0, 64
	.other		__nv_reservedSMEM_offset_0_alias,@"STO_CUDA_RESERVED_SHARED STV_DEFAULT"
__nv_reservedSMEM_offset_0_alias:
	.zero		0
	.zero		64


//--------------------- .nv.constant0._Z6reduceIf15AtomicReduceMapEvjPKT_PS1_ --------------------------
	.section	.nv.constant0._Z6reduceIf15AtomicReduceMapEvjPKT_PS1_,"a",@progbits
	.sectionflags	@""
	.align	4
.nv.constant0._Z6reduceIf15AtomicReduceMapEvjPKT_PS1_:
	.zero		920


//--------------------- SYMBOLS --------------------------

	.type		.nv.reservedSmem.offset0,@object
	.size		.nv.reservedSmem.offset0,0x4
